//
// Generated by NVIDIA NVVM Compiler
//
// Compiler Build ID: CL-36424714
// Cuda compilation tools, release 13.0, V13.0.88
// Based on NVVM 20.0.0
//

.version 9.0
.target sm_100
.address_size 64

	// .globl	_Z11laplace_devPdS_4int2

.visible .entry _Z11laplace_devPdS_4int2(
	.param .u64 .ptr .align 1 _Z11laplace_devPdS_4int2_param_0,
	.param .u64 .ptr .align 1 _Z11laplace_devPdS_4int2_param_1,
	.param .align 8 .b8 _Z11laplace_devPdS_4int2_param_2[8]
)
{


	ret;

}
	// .globl	_Z7mul_devPdS_S_4int2
.visible .entry _Z7mul_devPdS_S_4int2(
	.param .u64 .ptr .align 1 _Z7mul_devPdS_S_4int2_param_0,
	.param .u64 .ptr .align 1 _Z7mul_devPdS_S_4int2_param_1,
	.param .u64 .ptr .align 1 _Z7mul_devPdS_S_4int2_param_2,
	.param .align 8 .b8 _Z7mul_devPdS_S_4int2_param_3[8]
)
{
	.reg .pred 	%p<2>;
	.reg .b32 	%r<13>;
	.reg .b64 	%rd<11>;
	.reg .b64 	%fd<4>;

	ld.param.u64 	%rd1, [_Z7mul_devPdS_S_4int2_param_0];
	ld.param.u64 	%rd2, [_Z7mul_devPdS_S_4int2_param_1];
	ld.param.u64 	%rd3, [_Z7mul_devPdS_S_4int2_param_2];
	ld.param.v2.u32 	{%r2, %r3}, [_Z7mul_devPdS_S_4int2_param_3];
	mov.u32 	%r4, %ctaid.x;
	mov.u32 	%r5, %ntid.x;
	mov.u32 	%r6, %tid.x;
	mad.lo.s32 	%r7, %r4, %r5, %r6;
	mov.u32 	%r8, %ctaid.y;
	mov.u32 	%r9, %ntid.y;
	mov.u32 	%r10, %tid.y;
	mad.lo.s32 	%r11, %r8, %r9, %r10;
	mad.lo.s32 	%r1, %r2, %r11, %r7;
	mul.lo.s32 	%r12, %r2, %r3;
	setp.ge.s32 	%p1, %r1, %r12;
	@%p1 bra 	$L__BB1_2;
	cvta.to.global.u64 	%rd4, %rd1;
	cvta.to.global.u64 	%rd5, %rd2;
	cvta.to.global.u64 	%rd6, %rd3;
	mul.wide.s32 	%rd7, %r1, 8;
	add.s64 	%rd8, %rd4, %rd7;
	ld.global.f64 	%fd1, [%rd8];
	add.s64 	%rd9, %rd5, %rd7;
	ld.global.f64 	%fd2, [%rd9];
	mul.f64 	%fd3, %fd1, %fd2;
	add.s64 	%rd10, %rd6, %rd7;
	st.global.f64 	[%rd10], %fd3;
$L__BB1_2:
	ret;

}
	// .globl	_Z7add_devPdS_S_4int2
.visible .entry _Z7add_devPdS_S_4int2(
	.param .u64 .ptr .align 1 _Z7add_devPdS_S_4int2_param_0,
	.param .u64 .ptr .align 1 _Z7add_devPdS_S_4int2_param_1,
	.param .u64 .ptr .align 1 _Z7add_devPdS_S_4int2_param_2,
	.param .align 8 .b8 _Z7add_devPdS_S_4int2_param_3[8]
)
{
	.reg .pred 	%p<2>;
	.reg .b32 	%r<13>;
	.reg .b64 	%rd<11>;
	.reg .b64 	%fd<4>;

	ld.param.u64 	%rd1, [_Z7add_devPdS_S_4int2_param_0];
	ld.param.u64 	%rd2, [_Z7add_devPdS_S_4int2_param_1];
	ld.param.u64 	%rd3, [_Z7add_devPdS_S_4int2_param_2];
	ld.param.v2.u32 	{%r2, %r3}, [_Z7add_devPdS_S_4int2_param_3];
	mov.u32 	%r4, %ctaid.x;
	mov.u32 	%r5, %ntid.x;
	mov.u32 	%r6, %tid.x;
	mad.lo.s32 	%r7, %r4, %r5, %r6;
	mov.u32 	%r8, %ctaid.y;
	mov.u32 	%r9, %ntid.y;
	mov.u32 	%r10, %tid.y;
	mad.lo.s32 	%r11, %r8, %r9, %r10;
	mad.lo.s32 	%r1, %r2, %r11, %r7;
	mul.lo.s32 	%r12, %r2, %r3;
	setp.ge.s32 	%p1, %r1, %r12;
	@%p1 bra 	$L__BB2_2;
	cvta.to.global.u64 	%rd4, %rd1;
	cvta.to.global.u64 	%rd5, %rd2;
	cvta.to.global.u64 	%rd6, %rd3;
	mul.wide.s32 	%rd7, %r1, 8;
	add.s64 	%rd8, %rd4, %rd7;
	ld.global.f64 	%fd1, [%rd8];
	add.s64 	%rd9, %rd5, %rd7;
	ld.global.f64 	%fd2, [%rd9];
	add.f64 	%fd3, %fd1, %fd2;
	add.s64 	%rd10, %rd6, %rd7;
	st.global.f64 	[%rd10], %fd3;
$L__BB2_2:
	ret;

}


// ===== COMPILED SASS (sm_100) =====

	.target	sm_100

	.elftype	@"ET_EXEC"


//--------------------- .note.nv.tkinfo           --------------------------
	.section	.note.nv.tkinfo,"",@"SHT_NOTE"
	.sectionflags	@"SHF_NOTE_NV_TKINFO"
	.tkinfo
        /*0018*/ 	.word	0x00000002
        /*0030*/ 	.string	""
        /*0030*/ 	.string	"ptxas"
        /*0030*/ 	.string	"Cuda compilation tools, release 13.0, V13.0.88"
        /*0030*/ 	.string	"Build cuda_13.0.r13.0/compiler.36424714_0"
        /*0030*/ 	.string	"-arch sm_100 -m 64 "



//--------------------- .note.nv.cuinfo           --------------------------
	.section	.note.nv.cuinfo,"",@"SHT_NOTE"
	.sectionflags	@"SHF_NOTE_NV_CUINFO"
        /*0018*/ 	.short	0x0002
        /*001a*/ 	.short	0x0064
        /*001c*/ 	.short	0x0082
	.zero		2


//--------------------- .nv.info                  --------------------------
	.section	.nv.info,"",@"SHT_CUDA_INFO"
	.align	4


	//----- nvinfo : EIATTR_REGCOUNT
	.align		4
        /*0000*/ 	.byte	0x04, 0x2f
        /*0002*/ 	.short	(.L_1 - .L_0)
	.align		4
.L_0:
        /*0004*/ 	.word	index@(_Z11laplace_devPdS_4int2)
        /*0008*/ 	.word	0x00000004


	//----- nvinfo : EIATTR_FRAME_SIZE
	.align		4
.L_1:
        /*000c*/ 	.byte	0x04, 0x11
        /*000e*/ 	.short	(.L_3 - .L_2)
	.align		4
.L_2:
        /*0010*/ 	.word	index@(_Z11laplace_devPdS_4int2)
        /*0014*/ 	.word	0x00000000


	//----- nvinfo : EIATTR_REGCOUNT
	.align		4
.L_3:
        /*0018*/ 	.byte	0x04, 0x2f
        /*001a*/ 	.short	(.L_5 - .L_4)
	.align		4
.L_4:
        /*001c*/ 	.word	index@(_Z7mul_devPdS_S_4int2)
        /*0020*/ 	.word	0x0000000e


	//----- nvinfo : EIATTR_FRAME_SIZE
	.align		4
.L_5:
        /*0024*/ 	.byte	0x04, 0x11
        /*0026*/ 	.short	(.L_7 - .L_6)
	.align		4
.L_6:
        /*0028*/ 	.word	index@(_Z7mul_devPdS_S_4int2)
        /*002c*/ 	.word	0x00000000


	//----- nvinfo : EIATTR_REGCOUNT
	.align		4
.L_7:
        /*0030*/ 	.byte	0x04, 0x2f
        /*0032*/ 	.short	(.L_9 - .L_8)
	.align		4
.L_8:
        /*0034*/ 	.word	index@(_Z7add_devPdS_S_4int2)
        /*0038*/ 	.word	0x0000000e


	//----- nvinfo : EIATTR_FRAME_SIZE
	.align		4
.L_9:
        /*003c*/ 	.byte	0x04, 0x11
        /*003e*/ 	.short	(.L_11 - .L_10)
	.align		4
.L_10:
        /*0040*/ 	.word	index@(_Z7add_devPdS_S_4int2)
        /*0044*/ 	.word	0x00000000


	//----- nvinfo : EIATTR_MIN_STACK_SIZE
	.align		4
.L_11:
        /*0048*/ 	.byte	0x04, 0x12
        /*004a*/ 	.short	(.L_13 - .L_12)
	.align		4
.L_12:
        /*004c*/ 	.word	index@(_Z7add_devPdS_S_4int2)
        /*0050*/ 	.word	0x00000000


	//----- nvinfo : EIATTR_MIN_STACK_SIZE
	.align		4
.L_13:
        /*0054*/ 	.byte	0x04, 0x12
        /*0056*/ 	.short	(.L_15 - .L_14)
	.align		4
.L_14:
        /*0058*/ 	.word	index@(_Z7mul_devPdS_S_4int2)
        /*005c*/ 	.word	0x00000000


	//----- nvinfo : EIATTR_MIN_STACK_SIZE
	.align		4
.L_15:
        /*0060*/ 	.byte	0x04, 0x12
        /*0062*/ 	.short	(.L_17 - .L_16)
	.align		4
.L_16:
        /*0064*/ 	.word	index@(_Z11laplace_devPdS_4int2)
        /*0068*/ 	.word	0x00000000
.L_17:


//--------------------- .nv.compat                --------------------------
	.section	.nv.compat,"",@"SHT_CUDA_COMPAT_INFO"
	.align	4
        /*0000*/ 	.byte	0x02, 0x09, 0x00, 0x00, 0x02, 0x02, 0x01, 0x00, 0x02, 0x05, 0x05, 0x00, 0x03, 0x07, 0x01, 0x01
        /*0010*/ 	.byte	0x02, 0x03, 0x00, 0x00, 0x02, 0x06, 0x01, 0x00, 0x04, 0x0b, 0x08, 0x00, 0x01, 0x00, 0x00, 0x00
        /*0020*/ 	.byte	0x00, 0x00, 0x00, 0x00


//--------------------- .nv.info._Z7add_devPdS_S_4int2 --------------------------
	.section	.nv.info._Z7add_devPdS_S_4int2,"",@"SHT_CUDA_INFO"
	.sectionflags	@""
	.align	4


	//----- nvinfo : EIATTR_CUDA_API_VERSION
	.align		4
        /*0000*/ 	.byte	0x04, 0x37
        /*0002*/ 	.short	(.L_19 - .L_18)
.L_18:
        /*0004*/ 	.word	0x00000082


	//----- nvinfo : EIATTR_KPARAM_INFO
	.align		4
.L_19:
        /*0008*/ 	.byte	0x04, 0x17
        /*000a*/ 	.short	(.L_21 - .L_20)
.L_20:
        /*000c*/ 	.word	0x00000000
        /*0010*/ 	.short	0x0003
        /*0012*/ 	.short	0x0018
        /*0014*/ 	.byte	0x00, 0xf0, 0x21, 0x00


	//----- nvinfo : EIATTR_KPARAM_INFO
	.align		4
.L_21:
        /*0018*/ 	.byte	0x04, 0x17
        /*001a*/ 	.short	(.L_23 - .L_22)
.L_22:
        /*001c*/ 	.word	0x00000000
        /*0020*/ 	.short	0x0002
        /*0022*/ 	.short	0x0010
        /*0024*/ 	.byte	0x00, 0xf5, 0x21, 0x00


	//----- nvinfo : EIATTR_KPARAM_INFO
	.align		4
.L_23:
        /*0028*/ 	.byte	0x04, 0x17
        /*002a*/ 	.short	(.L_25 - .L_24)
.L_24:
        /*002c*/ 	.word	0x00000000
        /*0030*/ 	.short	0x0001
        /*0032*/ 	.short	0x0008
        /*0034*/ 	.byte	0x00, 0xf5, 0x21, 0x00


	//----- nvinfo : EIATTR_KPARAM_INFO
	.align		4
.L_25:
        /*0038*/ 	.byte	0x04, 0x17
        /*003a*/ 	.short	(.L_27 - .L_26)
.L_26:
        /*003c*/ 	.word	0x00000000
        /*0040*/ 	.short	0x0000
        /*0042*/ 	.short	0x0000
        /*0044*/ 	.byte	0x00, 0xf5, 0x21, 0x00


	//----- nvinfo : EIATTR_SPARSE_MMA_MASK
	.align		4
.L_27:
        /*0048*/ 	.byte	0x03, 0x50
        /*004a*/ 	.short	0x0000


	//----- nvinfo : EIATTR_MAXREG_COUNT
	.align		4
        /*004c*/ 	.byte	0x03, 0x1b
        /*004e*/ 	.short	0x00ff


	//----- nvinfo : EIATTR_MERCURY_ISA_VERSION
	.align		4
        /*0050*/ 	.byte	0x03, 0x5f
        /*0052*/ 	.short	0x0101


	//----- nvinfo : EIATTR_VRC_CTA_INIT_COUNT
	.align		4
        /*0054*/ 	.byte	0x02, 0x4a
	.zero		1
	.zero		1


	//----- nvinfo : EIATTR_EXIT_INSTR_OFFSETS
	.align		4
        /*0058*/ 	.byte	0x04, 0x1c
        /*005a*/ 	.short	(.L_29 - .L_28)


	//   ....[0]....
.L_28:
        /*005c*/ 	.word	0x000000d0


	//   ....[1]....
        /*0060*/ 	.word	0x00000190


	//----- nvinfo : EIATTR_CBANK_PARAM_SIZE
	.align		4
.L_29:
        /*0064*/ 	.byte	0x03, 0x19
        /*0066*/ 	.short	0x0020


	//----- nvinfo : EIATTR_PARAM_CBANK
	.align		4
        /*0068*/ 	.byte	0x04, 0x0a
        /*006a*/ 	.short	(.L_31 - .L_30)
	.align		4
.L_30:
        /*006c*/ 	.word	index@(.nv.constant0._Z7add_devPdS_S_4int2)
        /*0070*/ 	.short	0x0380
        /*0072*/ 	.short	0x0020


	//----- nvinfo : EIATTR_SW_WAR
	.align		4
.L_31:
        /*0074*/ 	.byte	0x04, 0x36
        /*0076*/ 	.short	(.L_33 - .L_32)
.L_32:
        /*0078*/ 	.word	0x00000008
.L_33:


//--------------------- .nv.info._Z7mul_devPdS_S_4int2 --------------------------
	.section	.nv.info._Z7mul_devPdS_S_4int2,"",@"SHT_CUDA_INFO"
	.sectionflags	@""
	.align	4


	//----- nvinfo : EIATTR_CUDA_API_VERSION
	.align		4
        /*0000*/ 	.byte	0x04, 0x37
        /*0002*/ 	.short	(.L_35 - .L_34)
.L_34:
        /*0004*/ 	.word	0x00000082


	//----- nvinfo : EIATTR_KPARAM_INFO
	.align		4
.L_35:
        /*0008*/ 	.byte	0x04, 0x17
        /*000a*/ 	.short	(.L_37 - .L_36)
.L_36:
        /*000c*/ 	.word	0x00000000
        /*0010*/ 	.short	0x0003
        /*0012*/ 	.short	0x0018
        /*0014*/ 	.byte	0x00, 0xf0, 0x21, 0x00


	//----- nvinfo : EIATTR_KPARAM_INFO
	.align		4
.L_37:
        /*0018*/ 	.byte	0x04, 0x17
        /*001a*/ 	.short	(.L_39 - .L_38)
.L_38:
        /*001c*/ 	.word	0x00000000
        /*0020*/ 	.short	0x0002
        /*0022*/ 	.short	0x0010
        /*0024*/ 	.byte	0x00, 0xf5, 0x21, 0x00


	//----- nvinfo : EIATTR_KPARAM_INFO
	.align		4
.L_39:
        /*0028*/ 	.byte	0x04, 0x17
        /*002a*/ 	.short	(.L_41 - .L_40)
.L_40:
        /*002c*/ 	.word	0x00000000
        /*0030*/ 	.short	0x0001
        /*0032*/ 	.short	0x0008
        /*0034*/ 	.byte	0x00, 0xf5, 0x21, 0x00


	//----- nvinfo : EIATTR_KPARAM_INFO
	.align		4
.L_41:
        /*0038*/ 	.byte	0x04, 0x17
        /*003a*/ 	.short	(.L_43 - .L_42)
.L_42:
        /*003c*/ 	.word	0x00000000
        /*0040*/ 	.short	0x0000
        /*0042*/ 	.short	0x0000
        /*0044*/ 	.byte	0x00, 0xf5, 0x21, 0x00


	//----- nvinfo : EIATTR_SPARSE_MMA_MASK
	.align		4
.L_43:
        /*0048*/ 	.byte	0x03, 0x50
        /*004a*/ 	.short	0x0000


	//----- nvinfo : EIATTR_MAXREG_COUNT
	.align		4
        /*004c*/ 	.byte	0x03, 0x1b
        /*004e*/ 	.short	0x00ff


	//----- nvinfo : EIATTR_MERCURY_ISA_VERSION
	.align		4
        /*0050*/ 	.byte	0x03, 0x5f
        /*0052*/ 	.short	0x0101


	//----- nvinfo : EIATTR_VRC_CTA_INIT_COUNT
	.align		4
        /*0054*/ 	.byte	0x02, 0x4a
	.zero		1
	.zero		1


	//----- nvinfo : EIATTR_EXIT_INSTR_OFFSETS
	.align		4
        /*0058*/ 	.byte	0x04, 0x1c
        /*005a*/ 	.short	(.L_45 - .L_44)


	//   ....[0]....
.L_44:
        /*005c*/ 	.word	0x000000d0


	//   ....[1]....
        /*0060*/ 	.word	0x00000190


	//----- nvinfo : EIATTR_CBANK_PARAM_SIZE
	.align		4
.L_45:
        /*0064*/ 	.byte	0x03, 0x19
        /*0066*/ 	.short	0x0020


	//----- nvinfo : EIATTR_PARAM_CBANK
	.align		4
        /*0068*/ 	.byte	0x04, 0x0a
        /*006a*/ 	.short	(.L_47 - .L_46)
	.align		4
.L_46:
        /*006c*/ 	.word	index@(.nv.constant0._Z7mul_devPdS_S_4int2)
        /*0070*/ 	.short	0x0380
        /*0072*/ 	.short	0x0020


	//----- nvinfo : EIATTR_SW_WAR
	.align		4
.L_47:
        /*0074*/ 	.byte	0x04, 0x36
        /*0076*/ 	.short	(.L_49 - .L_48)
.L_48:
        /*0078*/ 	.word	0x00000008
.L_49:


//--------------------- .nv.info._Z11laplace_devPdS_4int2 --------------------------
	.section	.nv.info._Z11laplace_devPdS_4int2,"",@"SHT_CUDA_INFO"
	.sectionflags	@""
	.align	4


	//----- nvinfo : EIATTR_CUDA_API_VERSION
	.align		4
        /*0000*/ 	.byte	0x04, 0x37
        /*0002*/ 	.short	(.L_51 - .L_50)
.L_50:
        /*0004*/ 	.word	0x00000082


	//----- nvinfo : EIATTR_KPARAM_INFO
	.align		4
.L_51:
        /*0008*/ 	.byte	0x04, 0x17
        /*000a*/ 	.short	(.L_53 - .L_52)
.L_52:
        /*000c*/ 	.word	0x00000000
        /*0010*/ 	.short	0x0002
        /*0012*/ 	.short	0x0010
        /*0014*/ 	.byte	0x00, 0xf0, 0x21, 0x00


	//----- nvinfo : EIATTR_KPARAM_INFO
	.align		4
.L_53:
        /*0018*/ 	.byte	0x04, 0x17
        /*001a*/ 	.short	(.L_55 - .L_54)
.L_54:
        /*001c*/ 	.word	0x00000000
        /*0020*/ 	.short	0x0001
        /*0022*/ 	.short	0x0008
        /*0024*/ 	.byte	0x00, 0xf5, 0x21, 0x00


	//----- nvinfo : EIATTR_KPARAM_INFO
	.align		4
.L_55:
        /*0028*/ 	.byte	0x04, 0x17
        /*002a*/ 	.short	(.L_57 - .L_56)
.L_56:
        /*002c*/ 	.word	0x00000000
        /*0030*/ 	.short	0x0000
        /*0032*/ 	.short	0x0000
        /*0034*/ 	.byte	0x00, 0xf5, 0x21, 0x00


	//----- nvinfo : EIATTR_SPARSE_MMA_MASK
	.align		4
.L_57:
        /*0038*/ 	.byte	0x03, 0x50
        /*003a*/ 	.short	0x0000


	//----- nvinfo : EIATTR_MAXREG_COUNT
	.align		4
        /*003c*/ 	.byte	0x03, 0x1b
        /*003e*/ 	.short	0x00ff


	//----- nvinfo : EIATTR_MERCURY_ISA_VERSION
	.align		4
        /*0040*/ 	.byte	0x03, 0x5f
        /*0042*/ 	.short	0x0101


	//----- nvinfo : EIATTR_VRC_CTA_INIT_COUNT
	.align		4
        /*0044*/ 	.byte	0x02, 0x4a
	.zero		1
	.zero		1


	//----- nvinfo : EIATTR_EXIT_INSTR_OFFSETS
	.align		4
        /*0048*/ 	.byte	0x04, 0x1c
        /*004a*/ 	.short	(.L_59 - .L_58)


	//   ....[0]....
.L_58:
        /*004c*/ 	.word	0x00000010


	//----- nvinfo : EIATTR_CBANK_PARAM_SIZE
	.align		4
.L_59:
        /*0050*/ 	.byte	0x03, 0x19
        /*0052*/ 	.short	0x0018


	//----- nvinfo : EIATTR_PARAM_CBANK
	.align		4
        /*0054*/ 	.byte	0x04, 0x0a
        /*0056*/ 	.short	(.L_61 - .L_60)
	.align		4
.L_60:
        /*0058*/ 	.word	index@(.nv.constant0._Z11laplace_devPdS_4int2)
        /*005c*/ 	.short	0x0380
        /*005e*/ 	.short	0x0018


	//----- nvinfo : EIATTR_SW_WAR
	.align		4
.L_61:
        /*0060*/ 	.byte	0x04, 0x36
        /*0062*/ 	.short	(.L_63 - .L_62)
.L_62:
        /*0064*/ 	.word	0x00000008
.L_63:


//--------------------- .nv.callgraph             --------------------------
	.section	.nv.callgraph,"",@"SHT_CUDA_CALLGRAPH"
	.align	4
	.sectionentsize	8
	.align		4
        /*0000*/ 	.word	0x00000000
	.align		4
        /*0004*/ 	.word	0xffffffff
	.align		4
        /*0008*/ 	.word	0x00000000
	.align		4
        /*000c*/ 	.word	0xfffffffe
	.align		4
        /*0010*/ 	.word	0x00000000
	.align		4
        /*0014*/ 	.word	0xfffffffd
	.align		4
        /*0018*/ 	.word	0x00000000
	.align		4
        /*001c*/ 	.word	0xfffffffc


//--------------------- .text._Z7add_devPdS_S_4int2 --------------------------
	.section	.text._Z7add_devPdS_S_4int2,"ax",@progbits
	.align	128
        .global         _Z7add_devPdS_S_4int2
        .type           _Z7add_devPdS_S_4int2,@function
        .size           _Z7add_devPdS_S_4int2,(.L_x_3 - _Z7add_devPdS_S_4int2)
        .other          _Z7add_devPdS_S_4int2,@"STO_CUDA_ENTRY STV_DEFAULT"
_Z7add_devPdS_S_4int2:
.text._Z7add_devPdS_S_4int2:
[----:B------:R-:W-:Y:S01]  /*0000*/  LDC R1, c[0x0][0x37c] ;  /* 0x0000df00ff017b82 */ /* 0x000fe20000000800 */
[----:B------:R-:W0:Y:S07]  /*0010*/  S2R R3, SR_TID.X ;  /* 0x0000000000037919 */ /* 0x000e2e0000002100 */
[----:B------:R-:W0:Y:S01]  /*0020*/  S2UR UR4, SR_CTAID.X ;  /* 0x00000000000479c3 */ /* 0x000e220000002500 */
[----:B------:R-:W1:Y:S01]  /*0030*/  LDCU.64 UR6, c[0x0][0x398] ;  /* 0x00007300ff0677ac */ /* 0x000e620008000a00 */
[----:B------:R-:W2:Y:S06]  /*0040*/  S2R R5, SR_TID.Y ;  /* 0x0000000000057919 */ /* 0x000eac0000002200 */
[----:B------:R-:W0:Y:S08]  /*0050*/  LDC R0, c[0x0][0x360] ;  /* 0x0000d800ff007b82 */ /* 0x000e300000000800 */
[----:B------:R-:W2:Y:S08]  /*0060*/  S2UR UR5, SR_CTAID.Y ;  /* 0x00000000000579c3 */ /* 0x000eb00000002600 */
[----:B------:R-:W2:Y:S01]  /*0070*/  LDC R2, c[0x0][0x364] ;  /* 0x0000d900ff027b82 */ /* 0x000ea20000000800 */
[----:B0-----:R-:W-:Y:S01]  /*0080*/  IMAD R0, R0, UR4, R3 ;  /* 0x0000000400007c24 */ /* 0x001fe2000f8e0203 */
[----:B-1----:R-:W-:Y:S01]  /*0090*/  UIMAD UR4, UR6, UR7, URZ ;  /* 0x00000007060472a4 */ /* 0x002fe2000f8e02ff */
[----:B--2---:R-:W-:-:S04]  /*00a0*/  IMAD R3, R2, UR5, R5 ;  /* 0x0000000502037c24 */ /* 0x004fc8000f8e0205 */
[----:B------:R-:W-:-:S05]  /*00b0*/  IMAD R11, R3, UR6, R0 ;  /* 0x00000006030b7c24 */ /* 0x000fca000f8e0200 */
[----:B------:R-:W-:-:S13]  /*00c0*/  ISETP.GE.AND P0, PT, R11, UR4, PT ;  /* 0x000000040b007c0c */ /* 0x000fda000bf06270 */
[----:B------:R-:W-:Y:S05]  /*00d0*/  @P0 EXIT ;  /* 0x000000000000094d */ /* 0x000fea0003800000 */
[----:B------:R-:W0:Y:S01]  /*00e0*/  LDC.64 R2, c[0x0][0x380] ;  /* 0x0000e000ff027b82 */ /* 0x000e220000000a00 */
[----:B------:R-:W1:Y:S07]  /*00f0*/  LDCU.64 UR4, c[0x0][0x358] ;  /* 0x00006b00ff0477ac */ /* 0x000e6e0008000a00 */
[----:B------:R-:W2:Y:S08]  /*0100*/  LDC.64 R4, c[0x0][0x388] ;  /* 0x0000e200ff047b82 */ /* 0x000eb00000000a00 */
[----:B------:R-:W3:Y:S01]  /*0110*/  LDC.64 R8, c[0x0][0x390] ;  /* 0x0000e400ff087b82 */ /* 0x000ee20000000a00 */
[----:B0-----:R-:W-:-:S06]  /*0120*/  IMAD.WIDE R2, R11, 0x8, R2 ;  /* 0x000000080b027825 */ /* 0x001fcc00078e0202 */
[----:B-1----:R-:W4:Y:S01]  /*0130*/  LDG.E.64 R2, desc[UR4][R2.64] ;  /* 0x0000000402027981 */ /* 0x002f22000c1e1b00 */
[----:B--2---:R-:W-:-:S06]  /*0140*/  IMAD.WIDE R4, R11, 0x8, R4 ;  /* 0x000000080b047825 */ /* 0x004fcc00078e0204 */
[----:B------:R-:W4:Y:S01]  /*0150*/  LDG.E.64 R4, desc[UR4][R4.64] ;  /* 0x0000000404047981 */ /* 0x000f22000c1e1b00 */
[----:B---3--:R-:W-:Y:S01]  /*0160*/  IMAD.WIDE R8, R11, 0x8, R8 ;  /* 0x000000080b087825 */ /* 0x008fe200078e0208 */
[----:B----4-:R-:W-:-:S07]  /*0170*/  DADD R6, R2, R4 ;  /* 0x0000000002067229 */ /* 0x010fce0000000004 */
[----:B------:R-:W-:Y:S01]  /*0180*/  STG.E.64 desc[UR4][R8.64], R6 ;  /* 0x0000000608007986 */ /* 0x000fe2000c101b04 */
[----:B------:R-:W-:Y:S05]  /*0190*/  EXIT ;  /* 0x000000000000794d */ /* 0x000fea0003800000 */
.L_x_0:
[----:B------:R-:W-:-:S00]  /*01a0*/  BRA `(.L_x_0) ;  /* 0xfffffffc00fc7947 */ /* 0x000fc0000383ffff */
[----:B------:R-:W-:-:S00]  /*01b0*/  NOP ;  /* 0x0000000000007918 */ /* 0x000fc00000000000 */
        /* <DEDUP_REMOVED lines=12> */
.L_x_3:


//--------------------- .text._Z7mul_devPdS_S_4int2 --------------------------
	.section	.text._Z7mul_devPdS_S_4int2,"ax",@progbits
	.align	128
        .global         _Z7mul_devPdS_S_4int2
        .type           _Z7mul_devPdS_S_4int2,@function
        .size           _Z7mul_devPdS_S_4int2,(.L_x_4 - _Z7mul_devPdS_S_4int2)
        .other          _Z7mul_devPdS_S_4int2,@"STO_CUDA_ENTRY STV_DEFAULT"
_Z7mul_devPdS_S_4int2:
.text._Z7mul_devPdS_S_4int2:
        /* <DEDUP_REMOVED lines=23> */
[----:B----4-:R-:W-:-:S07]  /*0170*/  DMUL R6, R2, R4 ;  /* 0x0000000402067228 */ /* 0x010fce0000000000 */
[----:B------:R-:W-:Y:S01]  /*0180*/  STG.E.64 desc[UR4][R8.64], R6 ;  /* 0x0000000608007986 */ /* 0x000fe2000c101b04 */
[----:B------:R-:W-:Y:S05]  /*0190*/  EXIT ;  /* 0x000000000000794d */ /* 0x000fea0003800000 */
.L_x_1:
        /* <DEDUP_REMOVED lines=14> */
.L_x_4:


//--------------------- .text._Z11laplace_devPdS_4int2 --------------------------
	.section	.text._Z11laplace_devPdS_4int2,"ax",@progbits
	.align	128
        .global         _Z11laplace_devPdS_4int2
        .type           _Z11laplace_devPdS_4int2,@function
        .size           _Z11laplace_devPdS_4int2,(.L_x_5 - _Z11laplace_devPdS_4int2)
        .other          _Z11laplace_devPdS_4int2,@"STO_CUDA_ENTRY STV_DEFAULT"
_Z11laplace_devPdS_4int2:
.text._Z11laplace_devPdS_4int2:
[----:B------:R-:W-:Y:S01]  /*0000*/  LDC R1, c[0x0][0x37c] ;  /* 0x0000df00ff017b82 */ /* 0x000fe20000000800 */
[----:B------:R-:W-:Y:S05]  /*0010*/  EXIT ;  /* 0x000000000000794d */ /* 0x000fea0003800000 */
.L_x_2:
        /* <DEDUP_REMOVED lines=14> */
.L_x_5:


//--------------------- .nv.shared.reserved.0     --------------------------
	.section	.nv.shared.reserved.0,"aw",@nobits
	.weak		__nv_reservedSMEM_offset_0_alias
	.size		__nv_reservedSMEM_offset_0_alias, 0, 64
	.other		__nv_reservedSMEM_offset_0_alias,@"STO_CUDA_RESERVED_SHARED STV_DEFAULT"
__nv_reservedSMEM_offset_0_alias:
	.zero		0
	.zero		64


//--------------------- .nv.constant0._Z7add_devPdS_S_4int2 --------------------------
	.section	.nv.constant0._Z7add_devPdS_S_4int2,"a",@progbits
	.sectionflags	@""
	.align	4
.nv.constant0._Z7add_devPdS_S_4int2:
	.zero		928


//--------------------- .nv.constant0._Z7mul_devPdS_S_4int2 --------------------------
	.section	.nv.constant0._Z7mul_devPdS_S_4int2,"a",@progbits
	.sectionflags	@""
	.align	4
.nv.constant0._Z7mul_devPdS_S_4int2:
	.zero		928


//--------------------- .nv.constant0._Z11laplace_devPdS_4int2 --------------------------
	.section	.nv.constant0._Z11laplace_devPdS_4int2,"a",@progbits
	.sectionflags	@""
	.align	4
.nv.constant0._Z11laplace_devPdS_4int2:
	.zero		920


//--------------------- SYMBOLS --------------------------

	.type		.nv.reservedSmem.offset0,@object
	.size		.nv.reservedSmem.offset0,0x4
